//
// Generated by NVIDIA NVVM Compiler
//
// Compiler Build ID: CL-36424714
// Cuda compilation tools, release 13.0, V13.0.88
// Based on NVVM 20.0.0
//

.version 9.0
.target sm_100
.address_size 64

	// .globl	_Z15vec_mult_kernelPdPKdS1_l
// _ZZ17reduction_kernel2PdPKdlE4smem has been demoted
// _ZZ17innerprod_kernel2PdPKdS1_lE4smem has been demoted

.visible .entry _Z15vec_mult_kernelPdPKdS1_l(
	.param .u64 .ptr .align 1 _Z15vec_mult_kernelPdPKdS1_l_param_0,
	.param .u64 .ptr .align 1 _Z15vec_mult_kernelPdPKdS1_l_param_1,
	.param .u64 .ptr .align 1 _Z15vec_mult_kernelPdPKdS1_l_param_2,
	.param .u64 _Z15vec_mult_kernelPdPKdS1_l_param_3
)
{
	.reg .pred 	%p<2>;
	.reg .b32 	%r<5>;
	.reg .b64 	%rd<13>;
	.reg .b64 	%fd<4>;

	ld.param.u64 	%rd2, [_Z15vec_mult_kernelPdPKdS1_l_param_0];
	ld.param.u64 	%rd3, [_Z15vec_mult_kernelPdPKdS1_l_param_1];
	ld.param.u64 	%rd4, [_Z15vec_mult_kernelPdPKdS1_l_param_2];
	ld.param.u64 	%rd5, [_Z15vec_mult_kernelPdPKdS1_l_param_3];
	mov.u32 	%r1, %ctaid.x;
	mov.u32 	%r2, %ntid.x;
	mov.u32 	%r3, %tid.x;
	mad.lo.s32 	%r4, %r1, %r2, %r3;
	cvt.s64.s32 	%rd1, %r4;
	setp.le.s64 	%p1, %rd5, %rd1;
	@%p1 bra 	$L__BB0_2;
	cvta.to.global.u64 	%rd6, %rd3;
	cvta.to.global.u64 	%rd7, %rd4;
	cvta.to.global.u64 	%rd8, %rd2;
	shl.b64 	%rd9, %rd1, 3;
	add.s64 	%rd10, %rd6, %rd9;
	ld.global.f64 	%fd1, [%rd10];
	add.s64 	%rd11, %rd7, %rd9;
	ld.global.f64 	%fd2, [%rd11];
	mul.f64 	%fd3, %fd1, %fd2;
	add.s64 	%rd12, %rd8, %rd9;
	st.global.f64 	[%rd12], %fd3;
$L__BB0_2:
	ret;

}
	// .globl	_Z17reduction_kernel2PdPKdl
.visible .entry _Z17reduction_kernel2PdPKdl(
	.param .u64 .ptr .align 1 _Z17reduction_kernel2PdPKdl_param_0,
	.param .u64 .ptr .align 1 _Z17reduction_kernel2PdPKdl_param_1,
	.param .u64 _Z17reduction_kernel2PdPKdl_param_2
)
{
	.reg .pred 	%p<8>;
	.reg .b32 	%r<8>;
	.reg .b64 	%rd<12>;
	.reg .b64 	%fd<32>;
	// demoted variable
	.shared .align 8 .b8 _ZZ17reduction_kernel2PdPKdlE4smem[8192];
	ld.param.u64 	%rd2, [_Z17reduction_kernel2PdPKdl_param_0];
	ld.param.u64 	%rd3, [_Z17reduction_kernel2PdPKdl_param_1];
	ld.param.u64 	%rd4, [_Z17reduction_kernel2PdPKdl_param_2];
	mov.u32 	%r1, %ctaid.x;
	mov.u32 	%r4, %ntid.x;
	mov.u32 	%r2, %tid.x;
	mad.lo.s32 	%r5, %r1, %r4, %r2;
	cvt.u64.u32 	%rd1, %r5;
	setp.le.s64 	%p1, %rd4, %rd1;
	shl.b32 	%r6, %r2, 3;
	mov.u32 	%r7, _ZZ17reduction_kernel2PdPKdlE4smem;
	add.s32 	%r3, %r7, %r6;
	@%p1 bra 	$L__BB1_2;
	cvta.to.global.u64 	%rd6, %rd3;
	shl.b64 	%rd7, %rd1, 3;
	add.s64 	%rd8, %rd6, %rd7;
	ld.global.f64 	%fd1, [%rd8];
	st.shared.f64 	[%r3], %fd1;
	bra.uni 	$L__BB1_3;
$L__BB1_2:
	mov.b64 	%rd5, 0;
	st.shared.u64 	[%r3], %rd5;
$L__BB1_3:
	bar.sync 	0;
	setp.gt.u32 	%p2, %r2, 511;
	@%p2 bra 	$L__BB1_5;
	ld.shared.f64 	%fd2, [%r3+4096];
	ld.shared.f64 	%fd3, [%r3];
	add.f64 	%fd4, %fd2, %fd3;
	st.shared.f64 	[%r3], %fd4;
$L__BB1_5:
	bar.sync 	0;
	setp.gt.u32 	%p3, %r2, 255;
	@%p3 bra 	$L__BB1_7;
	ld.shared.f64 	%fd5, [%r3+2048];
	ld.shared.f64 	%fd6, [%r3];
	add.f64 	%fd7, %fd5, %fd6;
	st.shared.f64 	[%r3], %fd7;
$L__BB1_7:
	bar.sync 	0;
	setp.gt.u32 	%p4, %r2, 127;
	@%p4 bra 	$L__BB1_9;
	ld.shared.f64 	%fd8, [%r3+1024];
	ld.shared.f64 	%fd9, [%r3];
	add.f64 	%fd10, %fd8, %fd9;
	st.shared.f64 	[%r3], %fd10;
$L__BB1_9:
	bar.sync 	0;
	setp.gt.u32 	%p5, %r2, 63;
	@%p5 bra 	$L__BB1_11;
	ld.shared.f64 	%fd11, [%r3+512];
	ld.shared.f64 	%fd12, [%r3];
	add.f64 	%fd13, %fd11, %fd12;
	st.shared.f64 	[%r3], %fd13;
$L__BB1_11:
	bar.sync 	0;
	setp.gt.u32 	%p6, %r2, 31;
	@%p6 bra 	$L__BB1_14;
	ld.shared.f64 	%fd14, [%r3+256];
	ld.shared.f64 	%fd15, [%r3];
	add.f64 	%fd16, %fd14, %fd15;
	st.shared.f64 	[%r3], %fd16;
	bar.warp.sync 	-1;
	ld.shared.f64 	%fd17, [%r3+128];
	ld.shared.f64 	%fd18, [%r3];
	add.f64 	%fd19, %fd17, %fd18;
	st.shared.f64 	[%r3], %fd19;
	bar.warp.sync 	-1;
	ld.shared.f64 	%fd20, [%r3+64];
	ld.shared.f64 	%fd21, [%r3];
	add.f64 	%fd22, %fd20, %fd21;
	st.shared.f64 	[%r3], %fd22;
	bar.warp.sync 	-1;
	ld.shared.f64 	%fd23, [%r3+32];
	ld.shared.f64 	%fd24, [%r3];
	add.f64 	%fd25, %fd23, %fd24;
	st.shared.f64 	[%r3], %fd25;
	bar.warp.sync 	-1;
	ld.shared.f64 	%fd26, [%r3+16];
	ld.shared.f64 	%fd27, [%r3];
	add.f64 	%fd28, %fd26, %fd27;
	st.shared.f64 	[%r3], %fd28;
	bar.warp.sync 	-1;
	setp.ne.s32 	%p7, %r2, 0;
	@%p7 bra 	$L__BB1_14;
	ld.shared.f64 	%fd29, [_ZZ17reduction_kernel2PdPKdlE4smem];
	ld.shared.f64 	%fd30, [_ZZ17reduction_kernel2PdPKdlE4smem+8];
	add.f64 	%fd31, %fd29, %fd30;
	cvta.to.global.u64 	%rd9, %rd2;
	mul.wide.u32 	%rd10, %r1, 8;
	add.s64 	%rd11, %rd9, %rd10;
	st.global.f64 	[%rd11], %fd31;
$L__BB1_14:
	ret;

}
	// .globl	_Z17innerprod_kernel2PdPKdS1_l
.visible .entry _Z17innerprod_kernel2PdPKdS1_l(
	.param .u64 .ptr .align 1 _Z17innerprod_kernel2PdPKdS1_l_param_0,
	.param .u64 .ptr .align 1 _Z17innerprod_kernel2PdPKdS1_l_param_1,
	.param .u64 .ptr .align 1 _Z17innerprod_kernel2PdPKdS1_l_param_2,
	.param .u64 _Z17innerprod_kernel2PdPKdS1_l_param_3
)
{
	.reg .pred 	%p<8>;
	.reg .b32 	%r<8>;
	.reg .b64 	%rd<15>;
	.reg .b64 	%fd<34>;
	// demoted variable
	.shared .align 8 .b8 _ZZ17innerprod_kernel2PdPKdS1_lE4smem[8192];
	ld.param.u64 	%rd2, [_Z17innerprod_kernel2PdPKdS1_l_param_0];
	ld.param.u64 	%rd3, [_Z17innerprod_kernel2PdPKdS1_l_param_1];
	ld.param.u64 	%rd4, [_Z17innerprod_kernel2PdPKdS1_l_param_2];
	ld.param.u64 	%rd5, [_Z17innerprod_kernel2PdPKdS1_l_param_3];
	mov.u32 	%r1, %ctaid.x;
	mov.u32 	%r4, %ntid.x;
	mov.u32 	%r2, %tid.x;
	mad.lo.s32 	%r5, %r1, %r4, %r2;
	cvt.u64.u32 	%rd1, %r5;
	setp.le.s64 	%p1, %rd5, %rd1;
	shl.b32 	%r6, %r2, 3;
	mov.u32 	%r7, _ZZ17innerprod_kernel2PdPKdS1_lE4smem;
	add.s32 	%r3, %r7, %r6;
	@%p1 bra 	$L__BB2_2;
	cvta.to.global.u64 	%rd7, %rd3;
	cvta.to.global.u64 	%rd8, %rd4;
	shl.b64 	%rd9, %rd1, 3;
	add.s64 	%rd10, %rd7, %rd9;
	ld.global.f64 	%fd1, [%rd10];
	add.s64 	%rd11, %rd8, %rd9;
	ld.global.f64 	%fd2, [%rd11];
	mul.f64 	%fd3, %fd1, %fd2;
	st.shared.f64 	[%r3], %fd3;
	bra.uni 	$L__BB2_3;
$L__BB2_2:
	mov.b64 	%rd6, 0;
	st.shared.u64 	[%r3], %rd6;
$L__BB2_3:
	bar.sync 	0;
	setp.gt.u32 	%p2, %r2, 511;
	@%p2 bra 	$L__BB2_5;
	ld.shared.f64 	%fd4, [%r3+4096];
	ld.shared.f64 	%fd5, [%r3];
	add.f64 	%fd6, %fd4, %fd5;
	st.shared.f64 	[%r3], %fd6;
$L__BB2_5:
	bar.sync 	0;
	setp.gt.u32 	%p3, %r2, 255;
	@%p3 bra 	$L__BB2_7;
	ld.shared.f64 	%fd7, [%r3+2048];
	ld.shared.f64 	%fd8, [%r3];
	add.f64 	%fd9, %fd7, %fd8;
	st.shared.f64 	[%r3], %fd9;
$L__BB2_7:
	bar.sync 	0;
	setp.gt.u32 	%p4, %r2, 127;
	@%p4 bra 	$L__BB2_9;
	ld.shared.f64 	%fd10, [%r3+1024];
	ld.shared.f64 	%fd11, [%r3];
	add.f64 	%fd12, %fd10, %fd11;
	st.shared.f64 	[%r3], %fd12;
$L__BB2_9:
	bar.sync 	0;
	setp.gt.u32 	%p5, %r2, 63;
	@%p5 bra 	$L__BB2_11;
	ld.shared.f64 	%fd13, [%r3+512];
	ld.shared.f64 	%fd14, [%r3];
	add.f64 	%fd15, %fd13, %fd14;
	st.shared.f64 	[%r3], %fd15;
$L__BB2_11:
	bar.sync 	0;
	setp.gt.u32 	%p6, %r2, 31;
	@%p6 bra 	$L__BB2_14;
	ld.shared.f64 	%fd16, [%r3+256];
	ld.shared.f64 	%fd17, [%r3];
	add.f64 	%fd18, %fd16, %fd17;
	st.shared.f64 	[%r3], %fd18;
	bar.warp.sync 	-1;
	ld.shared.f64 	%fd19, [%r3+128];
	ld.shared.f64 	%fd20, [%r3];
	add.f64 	%fd21, %fd19, %fd20;
	st.shared.f64 	[%r3], %fd21;
	bar.warp.sync 	-1;
	ld.shared.f64 	%fd22, [%r3+64];
	ld.shared.f64 	%fd23, [%r3];
	add.f64 	%fd24, %fd22, %fd23;
	st.shared.f64 	[%r3], %fd24;
	bar.warp.sync 	-1;
	ld.shared.f64 	%fd25, [%r3+32];
	ld.shared.f64 	%fd26, [%r3];
	add.f64 	%fd27, %fd25, %fd26;
	st.shared.f64 	[%r3], %fd27;
	bar.warp.sync 	-1;
	ld.shared.f64 	%fd28, [%r3+16];
	ld.shared.f64 	%fd29, [%r3];
	add.f64 	%fd30, %fd28, %fd29;
	st.shared.f64 	[%r3], %fd30;
	bar.warp.sync 	-1;
	setp.ne.s32 	%p7, %r2, 0;
	@%p7 bra 	$L__BB2_14;
	ld.shared.f64 	%fd31, [_ZZ17innerprod_kernel2PdPKdS1_lE4smem];
	ld.shared.f64 	%fd32, [_ZZ17innerprod_kernel2PdPKdS1_lE4smem+8];
	add.f64 	%fd33, %fd31, %fd32;
	cvta.to.global.u64 	%rd12, %rd2;
	mul.wide.u32 	%rd13, %r1, 8;
	add.s64 	%rd14, %rd12, %rd13;
	st.global.f64 	[%rd14], %fd33;
$L__BB2_14:
	ret;

}


// ===== COMPILED SASS (sm_100) =====

	.target	sm_100

	.elftype	@"ET_EXEC"


//--------------------- .note.nv.tkinfo           --------------------------
	.section	.note.nv.tkinfo,"",@"SHT_NOTE"
	.sectionflags	@"SHF_NOTE_NV_TKINFO"
	.tkinfo
        /*0018*/ 	.word	0x00000002
        /*0030*/ 	.string	""
        /*0030*/ 	.string	"ptxas"
        /*0030*/ 	.string	"Cuda compilation tools, release 13.0, V13.0.88"
        /*0030*/ 	.string	"Build cuda_13.0.r13.0/compiler.36424714_0"
        /*0030*/ 	.string	"-arch sm_100 -m 64 "



//--------------------- .note.nv.cuinfo           --------------------------
	.section	.note.nv.cuinfo,"",@"SHT_NOTE"
	.sectionflags	@"SHF_NOTE_NV_CUINFO"
        /*0018*/ 	.short	0x0002
        /*001a*/ 	.short	0x0064
        /*001c*/ 	.short	0x0082
	.zero		2


//--------------------- .nv.info                  --------------------------
	.section	.nv.info,"",@"SHT_CUDA_INFO"
	.align	4


	//----- nvinfo : EIATTR_REGCOUNT
	.align		4
        /*0000*/ 	.byte	0x04, 0x2f
        /*0002*/ 	.short	(.L_1 - .L_0)
	.align		4
.L_0:
        /*0004*/ 	.word	index@(_Z15vec_mult_kernelPdPKdS1_l)
        /*0008*/ 	.word	0x0000000c


	//----- nvinfo : EIATTR_FRAME_SIZE
	.align		4
.L_1:
        /*000c*/ 	.byte	0x04, 0x11
        /*000e*/ 	.short	(.L_3 - .L_2)
	.align		4
.L_2:
        /*0010*/ 	.word	index@(_Z15vec_mult_kernelPdPKdS1_l)
        /*0014*/ 	.word	0x00000000


	//----- nvinfo : EIATTR_REGCOUNT
	.align		4
.L_3:
        /*0018*/ 	.byte	0x04, 0x2f
        /*001a*/ 	.short	(.L_5 - .L_4)
	.align		4
.L_4:
        /*001c*/ 	.word	index@(_Z17reduction_kernel2PdPKdl)
        /*0020*/ 	.word	0x0000000e


	//----- nvinfo : EIATTR_FRAME_SIZE
	.align		4
.L_5:
        /*0024*/ 	.byte	0x04, 0x11
        /*0026*/ 	.short	(.L_7 - .L_6)
	.align		4
.L_6:
        /*0028*/ 	.word	index@(_Z17reduction_kernel2PdPKdl)
        /*002c*/ 	.word	0x00000000


	//----- nvinfo : EIATTR_REGCOUNT
	.align		4
.L_7:
        /*0030*/ 	.byte	0x04, 0x2f
        /*0032*/ 	.short	(.L_9 - .L_8)
	.align		4
.L_8:
        /*0034*/ 	.word	index@(_Z17innerprod_kernel2PdPKdS1_l)
        /*0038*/ 	.word	0x0000000e


	//----- nvinfo : EIATTR_FRAME_SIZE
	.align		4
.L_9:
        /*003c*/ 	.byte	0x04, 0x11
        /*003e*/ 	.short	(.L_11 - .L_10)
	.align		4
.L_10:
        /*0040*/ 	.word	index@(_Z17innerprod_kernel2PdPKdS1_l)
        /*0044*/ 	.word	0x00000000


	//----- nvinfo : EIATTR_MIN_STACK_SIZE
	.align		4
.L_11:
        /*0048*/ 	.byte	0x04, 0x12
        /*004a*/ 	.short	(.L_13 - .L_12)
	.align		4
.L_12:
        /*004c*/ 	.word	index@(_Z17innerprod_kernel2PdPKdS1_l)
        /*0050*/ 	.word	0x00000000


	//----- nvinfo : EIATTR_MIN_STACK_SIZE
	.align		4
.L_13:
        /*0054*/ 	.byte	0x04, 0x12
        /*0056*/ 	.short	(.L_15 - .L_14)
	.align		4
.L_14:
        /*0058*/ 	.word	index@(_Z17reduction_kernel2PdPKdl)
        /*005c*/ 	.word	0x00000000


	//----- nvinfo : EIATTR_MIN_STACK_SIZE
	.align		4
.L_15:
        /*0060*/ 	.byte	0x04, 0x12
        /*0062*/ 	.short	(.L_17 - .L_16)
	.align		4
.L_16:
        /*0064*/ 	.word	index@(_Z15vec_mult_kernelPdPKdS1_l)
        /*0068*/ 	.word	0x00000000
.L_17:


//--------------------- .nv.compat                --------------------------
	.section	.nv.compat,"",@"SHT_CUDA_COMPAT_INFO"
	.align	4
        /*0000*/ 	.byte	0x02, 0x09, 0x00, 0x00, 0x02, 0x02, 0x01, 0x00, 0x02, 0x05, 0x05, 0x00, 0x03, 0x07, 0x01, 0x01
        /*0010*/ 	.byte	0x02, 0x03, 0x00, 0x00, 0x02, 0x06, 0x01, 0x00, 0x04, 0x0b, 0x08, 0x00, 0x01, 0x00, 0x00, 0x00
        /*0020*/ 	.byte	0x00, 0x00, 0x00, 0x00


//--------------------- .nv.info._Z17innerprod_kernel2PdPKdS1_l --------------------------
	.section	.nv.info._Z17innerprod_kernel2PdPKdS1_l,"",@"SHT_CUDA_INFO"
	.sectionflags	@""
	.align	4


	//----- nvinfo : EIATTR_CUDA_API_VERSION
	.align		4
        /*0000*/ 	.byte	0x04, 0x37
        /*0002*/ 	.short	(.L_19 - .L_18)
.L_18:
        /*0004*/ 	.word	0x00000082


	//----- nvinfo : EIATTR_KPARAM_INFO
	.align		4
.L_19:
        /*0008*/ 	.byte	0x04, 0x17
        /*000a*/ 	.short	(.L_21 - .L_20)
.L_20:
        /*000c*/ 	.word	0x00000000
        /*0010*/ 	.short	0x0003
        /*0012*/ 	.short	0x0018
        /*0014*/ 	.byte	0x00, 0xf0, 0x21, 0x00


	//----- nvinfo : EIATTR_KPARAM_INFO
	.align		4
.L_21:
        /*0018*/ 	.byte	0x04, 0x17
        /*001a*/ 	.short	(.L_23 - .L_22)
.L_22:
        /*001c*/ 	.word	0x00000000
        /*0020*/ 	.short	0x0002
        /*0022*/ 	.short	0x0010
        /*0024*/ 	.byte	0x00, 0xf5, 0x21, 0x00


	//----- nvinfo : EIATTR_KPARAM_INFO
	.align		4
.L_23:
        /*0028*/ 	.byte	0x04, 0x17
        /*002a*/ 	.short	(.L_25 - .L_24)
.L_24:
        /*002c*/ 	.word	0x00000000
        /*0030*/ 	.short	0x0001
        /*0032*/ 	.short	0x0008
        /*0034*/ 	.byte	0x00, 0xf5, 0x21, 0x00


	//----- nvinfo : EIATTR_KPARAM_INFO
	.align		4
.L_25:
        /*0038*/ 	.byte	0x04, 0x17
        /*003a*/ 	.short	(.L_27 - .L_26)
.L_26:
        /*003c*/ 	.word	0x00000000
        /*0040*/ 	.short	0x0000
        /*0042*/ 	.short	0x0000
        /*0044*/ 	.byte	0x00, 0xf5, 0x21, 0x00


	//----- nvinfo : EIATTR_SPARSE_MMA_MASK
	.align		4
.L_27:
        /*0048*/ 	.byte	0x03, 0x50
        /*004a*/ 	.short	0x0000


	//----- nvinfo : EIATTR_MAXREG_COUNT
	.align		4
        /*004c*/ 	.byte	0x03, 0x1b
        /*004e*/ 	.short	0x00ff


	//----- nvinfo : EIATTR_NUM_BARRIERS
	.align		4
        /*0050*/ 	.byte	0x02, 0x4c
        /*0052*/ 	.byte	0x01
	.zero		1


	//----- nvinfo : EIATTR_MERCURY_ISA_VERSION
	.align		4
        /*0054*/ 	.byte	0x03, 0x5f
        /*0056*/ 	.short	0x0101


	//----- nvinfo : EIATTR_COOP_GROUP_MASK_REGIDS
	.align		4
        /*0058*/ 	.byte	0x04, 0x29
        /*005a*/ 	.short	(.L_29 - .L_28)


	//   ....[0]....
.L_28:
        /*005c*/ 	.word	0xffffffff


	//   ....[1]....
        /*0060*/ 	.word	0xffffffff


	//   ....[2]....
        /*0064*/ 	.word	0xffffffff


	//   ....[3]....
        /*0068*/ 	.word	0xffffffff


	//   ....[4]....
        /*006c*/ 	.word	0xffffffff


	//----- nvinfo : EIATTR_COOP_GROUP_INSTR_OFFSETS
	.align		4
.L_29:
        /*0070*/ 	.byte	0x04, 0x28
        /*0072*/ 	.short	(.L_31 - .L_30)


	//   ....[0]....
.L_30:
        /*0074*/ 	.word	0x000003a0


	//   ....[1]....
        /*0078*/ 	.word	0x000003f0


	//   ....[2]....
        /*007c*/ 	.word	0x00000440


	//   ....[3]....
        /*0080*/ 	.word	0x00000490


	//   ....[4]....
        /*0084*/ 	.word	0x000004e0


	//----- nvinfo : EIATTR_VRC_CTA_INIT_COUNT
	.align		4
.L_31:
        /*0088*/ 	.byte	0x02, 0x4a
	.zero		1
	.zero		1


	//----- nvinfo : EIATTR_EXIT_INSTR_OFFSETS
	.align		4
        /*008c*/ 	.byte	0x04, 0x1c
        /*008e*/ 	.short	(.L_33 - .L_32)


	//   ....[0]....
.L_32:
        /*0090*/ 	.word	0x00000340


	//   ....[1]....
        /*0094*/ 	.word	0x000004f0


	//   ....[2]....
        /*0098*/ 	.word	0x00000550


	//----- nvinfo : EIATTR_CBANK_PARAM_SIZE
	.align		4
.L_33:
        /*009c*/ 	.byte	0x03, 0x19
        /*009e*/ 	.short	0x0020


	//----- nvinfo : EIATTR_PARAM_CBANK
	.align		4
        /*00a0*/ 	.byte	0x04, 0x0a
        /*00a2*/ 	.short	(.L_35 - .L_34)
	.align		4
.L_34:
        /*00a4*/ 	.word	index@(.nv.constant0._Z17innerprod_kernel2PdPKdS1_l)
        /*00a8*/ 	.short	0x0380
        /*00aa*/ 	.short	0x0020


	//----- nvinfo : EIATTR_SW_WAR
	.align		4
.L_35:
        /*00ac*/ 	.byte	0x04, 0x36
        /*00ae*/ 	.short	(.L_37 - .L_36)
.L_36:
        /*00b0*/ 	.word	0x00000008
.L_37:


//--------------------- .nv.info._Z17reduction_kernel2PdPKdl --------------------------
	.section	.nv.info._Z17reduction_kernel2PdPKdl,"",@"SHT_CUDA_INFO"
	.sectionflags	@""
	.align	4


	//----- nvinfo : EIATTR_CUDA_API_VERSION
	.align		4
        /*0000*/ 	.byte	0x04, 0x37
        /*0002*/ 	.short	(.L_39 - .L_38)
.L_38:
        /*0004*/ 	.word	0x00000082


	//----- nvinfo : EIATTR_KPARAM_INFO
	.align		4
.L_39:
        /*0008*/ 	.byte	0x04, 0x17
        /*000a*/ 	.short	(.L_41 - .L_40)
.L_40:
        /*000c*/ 	.word	0x00000000
        /*0010*/ 	.short	0x0002
        /*0012*/ 	.short	0x0010
        /*0014*/ 	.byte	0x00, 0xf0, 0x21, 0x00


	//----- nvinfo : EIATTR_KPARAM_INFO
	.align		4
.L_41:
        /*0018*/ 	.byte	0x04, 0x17
        /*001a*/ 	.short	(.L_43 - .L_42)
.L_42:
        /*001c*/ 	.word	0x00000000
        /*0020*/ 	.short	0x0001
        /*0022*/ 	.short	0x0008
        /*0024*/ 	.byte	0x00, 0xf5, 0x21, 0x00


	//----- nvinfo : EIATTR_KPARAM_INFO
	.align		4
.L_43:
        /*0028*/ 	.byte	0x04, 0x17
        /*002a*/ 	.short	(.L_45 - .L_44)
.L_44:
        /*002c*/ 	.word	0x00000000
        /*0030*/ 	.short	0x0000
        /*0032*/ 	.short	0x0000
        /*0034*/ 	.byte	0x00, 0xf5, 0x21, 0x00


	//----- nvinfo : EIATTR_SPARSE_MMA_MASK
	.align		4
.L_45:
        /*0038*/ 	.byte	0x03, 0x50
        /*003a*/ 	.short	0x0000


	//----- nvinfo : EIATTR_MAXREG_COUNT
	.align		4
        /*003c*/ 	.byte	0x03, 0x1b
        /*003e*/ 	.short	0x00ff


	//----- nvinfo : EIATTR_NUM_BARRIERS
	.align		4
        /*0040*/ 	.byte	0x02, 0x4c
        /*0042*/ 	.byte	0x01
	.zero		1


	//----- nvinfo : EIATTR_MERCURY_ISA_VERSION
	.align		4
        /*0044*/ 	.byte	0x03, 0x5f
        /*0046*/ 	.short	0x0101


	//----- nvinfo : EIATTR_COOP_GROUP_MASK_REGIDS
	.align		4
        /*0048*/ 	.byte	0x04, 0x29
        /*004a*/ 	.short	(.L_47 - .L_46)


	//   ....[0]....
.L_46:
        /*004c*/ 	.word	0xffffffff


	//   ....[1]....
        /*0050*/ 	.word	0xffffffff


	//   ....[2]....
        /*0054*/ 	.word	0xffffffff


	//   ....[3]....
        /*0058*/ 	.word	0xffffffff


	//   ....[4]....
        /*005c*/ 	.word	0xffffffff


	//----- nvinfo : EIATTR_COOP_GROUP_INSTR_OFFSETS
	.align		4
.L_47:
        /*0060*/ 	.byte	0x04, 0x28
        /*0062*/ 	.short	(.L_49 - .L_48)


	//   ....[0]....
.L_48:
        /*0064*/ 	.word	0x00000330


	//   ....[1]....
        /*0068*/ 	.word	0x00000380


	//   ....[2]....
        /*006c*/ 	.word	0x000003d0


	//   ....[3]....
        /*0070*/ 	.word	0x00000420


	//   ....[4]....
        /*0074*/ 	.word	0x00000470


	//----- nvinfo : EIATTR_VRC_CTA_INIT_COUNT
	.align		4
.L_49:
        /*0078*/ 	.byte	0x02, 0x4a
	.zero		1
	.zero		1


	//----- nvinfo : EIATTR_EXIT_INSTR_OFFSETS
	.align		4
        /*007c*/ 	.byte	0x04, 0x1c
        /*007e*/ 	.short	(.L_51 - .L_50)


	//   ....[0]....
.L_50:
        /*0080*/ 	.word	0x000002d0


	//   ....[1]....
        /*0084*/ 	.word	0x00000480


	//   ....[2]....
        /*0088*/ 	.word	0x000004e0


	//----- nvinfo : EIATTR_CBANK_PARAM_SIZE
	.align		4
.L_51:
        /*008c*/ 	.byte	0x03, 0x19
        /*008e*/ 	.short	0x0018


	//----- nvinfo : EIATTR_PARAM_CBANK
	.align		4
        /*0090*/ 	.byte	0x04, 0x0a
        /*0092*/ 	.short	(.L_53 - .L_52)
	.align		4
.L_52:
        /*0094*/ 	.word	index@(.nv.constant0._Z17reduction_kernel2PdPKdl)
        /*0098*/ 	.short	0x0380
        /*009a*/ 	.short	0x0018


	//----- nvinfo : EIATTR_SW_WAR
	.align		4
.L_53:
        /*009c*/ 	.byte	0x04, 0x36
        /*009e*/ 	.short	(.L_55 - .L_54)
.L_54:
        /*00a0*/ 	.word	0x00000008
.L_55:


//--------------------- .nv.info._Z15vec_mult_kernelPdPKdS1_l --------------------------
	.section	.nv.info._Z15vec_mult_kernelPdPKdS1_l,"",@"SHT_CUDA_INFO"
	.sectionflags	@""
	.align	4


	//----- nvinfo : EIATTR_CUDA_API_VERSION
	.align		4
        /*0000*/ 	.byte	0x04, 0x37
        /*0002*/ 	.short	(.L_57 - .L_56)
.L_56:
        /*0004*/ 	.word	0x00000082


	//----- nvinfo : EIATTR_KPARAM_INFO
	.align		4
.L_57:
        /*0008*/ 	.byte	0x04, 0x17
        /*000a*/ 	.short	(.L_59 - .L_58)
.L_58:
        /*000c*/ 	.word	0x00000000
        /*0010*/ 	.short	0x0003
        /*0012*/ 	.short	0x0018
        /*0014*/ 	.byte	0x00, 0xf0, 0x21, 0x00


	//----- nvinfo : EIATTR_KPARAM_INFO
	.align		4
.L_59:
        /*0018*/ 	.byte	0x04, 0x17
        /*001a*/ 	.short	(.L_61 - .L_60)
.L_60:
        /*001c*/ 	.word	0x00000000
        /*0020*/ 	.short	0x0002
        /*0022*/ 	.short	0x0010
        /*0024*/ 	.byte	0x00, 0xf5, 0x21, 0x00


	//----- nvinfo : EIATTR_KPARAM_INFO
	.align		4
.L_61:
        /*0028*/ 	.byte	0x04, 0x17
        /*002a*/ 	.short	(.L_63 - .L_62)
.L_62:
        /*002c*/ 	.word	0x00000000
        /*0030*/ 	.short	0x0001
        /*0032*/ 	.short	0x0008
        /*0034*/ 	.byte	0x00, 0xf5, 0x21, 0x00


	//----- nvinfo : EIATTR_KPARAM_INFO
	.align		4
.L_63:
        /*0038*/ 	.byte	0x04, 0x17
        /*003a*/ 	.short	(.L_65 - .L_64)
.L_64:
        /*003c*/ 	.word	0x00000000
        /*0040*/ 	.short	0x0000
        /*0042*/ 	.short	0x0000
        /*0044*/ 	.byte	0x00, 0xf5, 0x21, 0x00


	//----- nvinfo : EIATTR_SPARSE_MMA_MASK
	.align		4
.L_65:
        /*0048*/ 	.byte	0x03, 0x50
        /*004a*/ 	.short	0x0000


	//----- nvinfo : EIATTR_MAXREG_COUNT
	.align		4
        /*004c*/ 	.byte	0x03, 0x1b
        /*004e*/ 	.short	0x00ff


	//----- nvinfo : EIATTR_MERCURY_ISA_VERSION
	.align		4
        /*0050*/ 	.byte	0x03, 0x5f
        /*0052*/ 	.short	0x0101


	//----- nvinfo : EIATTR_VRC_CTA_INIT_COUNT
	.align		4
        /*0054*/ 	.byte	0x02, 0x4a
	.zero		1
	.zero		1


	//----- nvinfo : EIATTR_EXIT_INSTR_OFFSETS
	.align		4
        /*0058*/ 	.byte	0x04, 0x1c
        /*005a*/ 	.short	(.L_67 - .L_66)


	//   ....[0]....
.L_66:
        /*005c*/ 	.word	0x00000090


	//   ....[1]....
        /*0060*/ 	.word	0x00000190


	//----- nvinfo : EIATTR_CBANK_PARAM_SIZE
	.align		4
.L_67:
        /*0064*/ 	.byte	0x03, 0x19
        /*0066*/ 	.short	0x0020


	//----- nvinfo : EIATTR_PARAM_CBANK
	.align		4
        /*0068*/ 	.byte	0x04, 0x0a
        /*006a*/ 	.short	(.L_69 - .L_68)
	.align		4
.L_68:
        /*006c*/ 	.word	index@(.nv.constant0._Z15vec_mult_kernelPdPKdS1_l)
        /*0070*/ 	.short	0x0380
        /*0072*/ 	.short	0x0020


	//----- nvinfo : EIATTR_SW_WAR
	.align		4
.L_69:
        /*0074*/ 	.byte	0x04, 0x36
        /*0076*/ 	.short	(.L_71 - .L_70)
.L_70:
        /*0078*/ 	.word	0x00000008
.L_71:


//--------------------- .nv.callgraph             --------------------------
	.section	.nv.callgraph,"",@"SHT_CUDA_CALLGRAPH"
	.align	4
	.sectionentsize	8
	.align		4
        /*0000*/ 	.word	0x00000000
	.align		4
        /*0004*/ 	.word	0xffffffff
	.align		4
        /*0008*/ 	.word	0x00000000
	.align		4
        /*000c*/ 	.word	0xfffffffe
	.align		4
        /*0010*/ 	.word	0x00000000
	.align		4
        /*0014*/ 	.word	0xfffffffd
	.align		4
        /*0018*/ 	.word	0x00000000
	.align		4
        /*001c*/ 	.word	0xfffffffc


//--------------------- .text._Z17innerprod_kernel2PdPKdS1_l --------------------------
	.section	.text._Z17innerprod_kernel2PdPKdS1_l,"ax",@progbits
	.align	128
        .global         _Z17innerprod_kernel2PdPKdS1_l
        .type           _Z17innerprod_kernel2PdPKdS1_l,@function
        .size           _Z17innerprod_kernel2PdPKdS1_l,(.L_x_3 - _Z17innerprod_kernel2PdPKdS1_l)
        .other          _Z17innerprod_kernel2PdPKdS1_l,@"STO_CUDA_ENTRY STV_DEFAULT"
_Z17innerprod_kernel2PdPKdS1_l:
.text._Z17innerprod_kernel2PdPKdS1_l:
[----:B------:R-:W-:Y:S01]  /*0000*/  LDC R1, c[0x0][0x37c] ;  /* 0x0000df00ff017b82 */ /* 0x000fe20000000800 */
[----:B------:R-:W0:Y:S01]  /*0010*/  S2R R0, SR_CTAID.X ;  /* 0x0000000000007919 */ /* 0x000e220000002500 */
[----:B------:R-:W0:Y:S01]  /*0020*/  LDCU UR4, c[0x0][0x360] ;  /* 0x00006c00ff0477ac */ /* 0x000e220008000800 */
[----:B------:R-:W0:Y:S01]  /*0030*/  S2R R3, SR_TID.X ;  /* 0x0000000000037919 */ /* 0x000e220000002100 */
[----:B------:R-:W1:Y:S01]  /*0040*/  LDCU.64 UR6, c[0x0][0x398] ;  /* 0x00007300ff0677ac */ /* 0x000e620008000a00 */
[----:B0-----:R-:W-:-:S05]  /*0050*/  IMAD R2, R0, UR4, R3 ;  /* 0x0000000400027c24 */ /* 0x001fca000f8e0203 */
[----:B-1----:R-:W-:-:S04]  /*0060*/  ISETP.GE.U32.AND P0, PT, R2, UR6, PT ;  /* 0x0000000602007c0c */ /* 0x002fc8000bf06070 */
[----:B------:R-:W-:Y:S01]  /*0070*/  ISETP.GE.AND.EX P0, PT, RZ, UR7, PT, P0 ;  /* 0x00000007ff007c0c */ /* 0x000fe2000bf06300 */
[----:B------:R-:W0:-:S12]  /*0080*/  LDCU.64 UR6, c[0x0][0x358] ;  /* 0x00006b00ff0677ac */ /* 0x000e180008000a00 */
[----:B------:R-:W1:Y:S01]  /*0090*/  @!P0 LDC.64 R8, c[0x0][0x388] ;  /* 0x0000e200ff088b82 */ /* 0x000e620000000a00 */
[----:B------:R-:W-:Y:S01]  /*00a0*/  @!P0 IMAD.SHL.U32 R11, R2, 0x8, RZ ;  /* 0x00000008020b8824 */ /* 0x000fe200078e00ff */
[----:B------:R-:W-:-:S06]  /*00b0*/  @!P0 SHF.R.U32.HI R2, RZ, 0x1d, R2 ;  /* 0x0000001dff028819 */ /* 0x000fcc0000011602 */
[----:B------:R-:W2:Y:S01]  /*00c0*/  @!P0 LDC.64 R4, c[0x0][0x390] ;  /* 0x0000e400ff048b82 */ /* 0x000ea20000000a00 */
[----:B-1----:R-:W-:-:S05]  /*00d0*/  @!P0 IADD3 R8, P1, PT, R11, R8, RZ ;  /* 0x000000080b088210 */ /* 0x002fca0007f3e0ff */
[----:B------:R-:W-:Y:S01]  /*00e0*/  @!P0 IMAD.X R9, R2, 0x1, R9, P1 ;  /* 0x0000000102098824 */ /* 0x000fe200008e0609 */
[----:B--2---:R-:W-:-:S05]  /*00f0*/  @!P0 IADD3 R10, P2, PT, R11, R4, RZ ;  /* 0x000000040b0a8210 */ /* 0x004fca0007f5e0ff */
[----:B------:R-:W-:Y:S02]  /*0100*/  @!P0 IMAD.X R11, R2, 0x1, R5, P2 ;  /* 0x00000001020b8824 */ /* 0x000fe400010e0605 */
[----:B0-----:R-:W2:Y:S04]  /*0110*/  @!P0 LDG.E.64 R4, desc[UR6][R8.64] ;  /* 0x0000000608048981 */ /* 0x001ea8000c1e1b00 */
[----:B------:R-:W2:Y:S01]  /*0120*/  @!P0 LDG.E.64 R6, desc[UR6][R10.64] ;  /* 0x000000060a068981 */ /* 0x000ea2000c1e1b00 */
[----:B------:R-:W0:Y:S01]  /*0130*/  S2UR UR5, SR_CgaCtaId ;  /* 0x00000000000579c3 */ /* 0x000e220000008800 */
[----:B------:R-:W-:Y:S01]  /*0140*/  UMOV UR4, 0x400 ;  /* 0x0000040000047882 */ /* 0x000fe20000000000 */
[----:B------:R-:W-:Y:S01]  /*0150*/  ISETP.GT.U32.AND P1, PT, R3, 0x1ff, PT ;  /* 0x000001ff0300780c */ /* 0x000fe20003f24070 */
[----:B0-----:R-:W-:-:S06]  /*0160*/  ULEA UR4, UR5, UR4, 0x18 ;  /* 0x0000000405047291 */ /* 0x001fcc000f8ec0ff */
[----:B------:R-:W-:Y:S01]  /*0170*/  LEA R2, R3, UR4, 0x3 ;  /* 0x0000000403027c11 */ /* 0x000fe2000f8e18ff */
[----:B--2---:R-:W-:-:S07]  /*0180*/  @!P0 DMUL R4, R4, R6 ;  /* 0x0000000604048228 */ /* 0x004fce0000000000 */
[----:B------:R-:W-:Y:S04]  /*0190*/  @!P0 STS.64 [R2], R4 ;  /* 0x0000000402008388 */ /* 0x000fe80000000a00 */
[----:B------:R-:W-:Y:S01]  /*01a0*/  @P0 STS.64 [R2], RZ ;  /* 0x000000ff02000388 */ /* 0x000fe20000000a00 */
[----:B------:R-:W-:Y:S01]  /*01b0*/  BAR.SYNC.DEFER_BLOCKING 0x0 ;  /* 0x0000000000007b1d */ /* 0x000fe20000010000 */
[----:B------:R-:W-:-:S05]  /*01c0*/  ISETP.GT.U32.AND P0, PT, R3, 0xff, PT ;  /* 0x000000ff0300780c */ /* 0x000fca0003f04070 */
[----:B------:R-:W-:Y:S04]  /*01d0*/  @!P1 LDS.64 R6, [R2+0x1000] ;  /* 0x0010000002069984 */ /* 0x000fe80000000a00 */
[----:B------:R-:W0:Y:S02]  /*01e0*/  @!P1 LDS.64 R8, [R2] ;  /* 0x0000000002089984 */ /* 0x000e240000000a00 */
[----:B0-----:R-:W-:-:S07]  /*01f0*/  @!P1 DADD R6, R6, R8 ;  /* 0x0000000006069229 */ /* 0x001fce0000000008 */
[----:B------:R-:W-:Y:S01]  /*0200*/  @!P1 STS.64 [R2], R6 ;  /* 0x0000000602009388 */ /* 0x000fe20000000a00 */
        /* <DEDUP_REMOVED lines=17> */
[----:B------:R0:W-:Y:S01]  /*0320*/  @!P0 STS.64 [R2], R6 ;  /* 0x0000000602008388 */ /* 0x0001e20000000a00 */
[----:B------:R-:W-:Y:S06]  /*0330*/  BAR.SYNC.DEFER_BLOCKING 0x0 ;  /* 0x0000000000007b1d */ /* 0x000fec0000010000 */
[----:B------:R-:W-:Y:S05]  /*0340*/  @P1 EXIT ;  /* 0x000000000000194d */ /* 0x000fea0003800000 */
[----:B------:R-:W-:Y:S01]  /*0350*/  LDS.64 R4, [R2+0x100] ;  /* 0x0001000002047984 */ /* 0x000fe20000000a00 */
[----:B------:R-:W-:-:S03]  /*0360*/  ISETP.NE.AND P0, PT, R3, RZ, PT ;  /* 0x000000ff0300720c */ /* 0x000fc60003f05270 */
[----:B0-----:R-:W0:Y:S02]  /*0370*/  LDS.64 R6, [R2] ;  /* 0x0000000002067984 */ /* 0x001e240000000a00 */
[----:B0-----:R-:W-:-:S07]  /*0380*/  DADD R4, R4, R6 ;  /* 0x0000000004047229 */ /* 0x001fce0000000006 */
[----:B------:R-:W-:Y:S01]  /*0390*/  STS.64 [R2], R4 ;  /* 0x0000000402007388 */ /* 0x000fe20000000a00 */
[----:B------:R-:W-:-:S03]  /*03a0*/  NOP ;  /* 0x0000000000007918 */ /* 0x000fc60000000000 */
[----:B------:R-:W-:Y:S04]  /*03b0*/  LDS.64 R6, [R2+0x80] ;  /* 0x0000800002067984 */ /* 0x000fe80000000a00 */
[----:B------:R-:W0:Y:S02]  /*03c0*/  LDS.64 R8, [R2] ;  /* 0x0000000002087984 */ /* 0x000e240000000a00 */
        /* <DEDUP_REMOVED lines=16> */
[----:B------:R0:W-:Y:S01]  /*04d0*/  STS.64 [R2], R6 ;  /* 0x0000000602007388 */ /* 0x0001e20000000a00 */
[----:B------:R-:W-:Y:S01]  /*04e0*/  NOP ;  /* 0x0000000000007918 */ /* 0x000fe20000000000 */
[----:B------:R-:W-:Y:S05]  /*04f0*/  @P0 EXIT ;  /* 0x000000000000094d */ /* 0x000fea0003800000 */
[----:B0-----:R-:W0:Y:S01]  /*0500*/  LDS.128 R4, [UR4] ;  /* 0x00000004ff047984 */ /* 0x001e220008000c00 */
[----:B------:R-:W1:Y:S02]  /*0510*/  LDC.64 R2, c[0x0][0x380] ;  /* 0x0000e000ff027b82 */ /* 0x000e640000000a00 */
[----:B-1----:R-:W-:Y:S01]  /*0520*/  IMAD.WIDE.U32 R2, R0, 0x8, R2 ;  /* 0x0000000800027825 */ /* 0x002fe200078e0002 */
[----:B0-----:R-:W-:-:S07]  /*0530*/  DADD R4, R4, R6 ;  /* 0x0000000004047229 */ /* 0x001fce0000000006 */
[----:B------:R-:W-:Y:S01]  /*0540*/  STG.E.64 desc[UR6][R2.64], R4 ;  /* 0x0000000402007986 */ /* 0x000fe2000c101b06 */
[----:B------:R-:W-:Y:S05]  /*0550*/  EXIT ;  /* 0x000000000000794d */ /* 0x000fea0003800000 */
.L_x_0:
[----:B------:R-:W-:-:S00]  /*0560*/  BRA `(.L_x_0) ;  /* 0xfffffffc00fc7947 */ /* 0x000fc0000383ffff */
[----:B------:R-:W-:-:S00]  /*0570*/  NOP ;  /* 0x0000000000007918 */ /* 0x000fc00000000000 */
        /* <DEDUP_REMOVED lines=8> */
.L_x_3:


//--------------------- .text._Z17reduction_kernel2PdPKdl --------------------------
	.section	.text._Z17reduction_kernel2PdPKdl,"ax",@progbits
	.align	128
        .global         _Z17reduction_kernel2PdPKdl
        .type           _Z17reduction_kernel2PdPKdl,@function
        .size           _Z17reduction_kernel2PdPKdl,(.L_x_4 - _Z17reduction_kernel2PdPKdl)
        .other          _Z17reduction_kernel2PdPKdl,@"STO_CUDA_ENTRY STV_DEFAULT"
_Z17reduction_kernel2PdPKdl:
.text._Z17reduction_kernel2PdPKdl:
        /* <DEDUP_REMOVED lines=9> */
[----:B------:R-:W1:Y:S02]  /*0090*/  @!P0 LDC.64 R4, c[0x0][0x388] ;  /* 0x0000e200ff048b82 */ /* 0x000e640000000a00 */
[----:B-1----:R-:W-:-:S04]  /*00a0*/  @!P0 LEA R4, P1, R2, R4, 0x3 ;  /* 0x0000000402048211 */ /* 0x002fc800078218ff */
[----:B------:R-:W-:-:S06]  /*00b0*/  @!P0 LEA.HI.X R5, R2, R5, RZ, 0x3, P1 ;  /* 0x0000000502058211 */ /* 0x000fcc00008f1cff */
[----:B0-----:R-:W2:Y:S01]  /*00c0*/  @!P0 LDG.E.64 R4, desc[UR6][R4.64] ;  /* 0x0000000604048981 */ /* 0x001ea2000c1e1b00 */
[----:B------:R-:W0:Y:S01]  /*00d0*/  S2UR UR5, SR_CgaCtaId ;  /* 0x00000000000579c3 */ /* 0x000e220000008800 */
[----:B------:R-:W-:Y:S01]  /*00e0*/  UMOV UR4, 0x400 ;  /* 0x0000040000047882 */ /* 0x000fe20000000000 */
[----:B------:R-:W-:Y:S01]  /*00f0*/  ISETP.GT.U32.AND P1, PT, R3, 0x1ff, PT ;  /* 0x000001ff0300780c */ /* 0x000fe20003f24070 */
[----:B0-----:R-:W-:-:S06]  /*0100*/  ULEA UR4, UR5, UR4, 0x18 ;  /* 0x0000000405047291 */ /* 0x001fcc000f8ec0ff */
[----:B------:R-:W-:-:S05]  /*0110*/  LEA R2, R3, UR4, 0x3 ;  /* 0x0000000403027c11 */ /* 0x000fca000f8e18ff */
[----:B--2---:R-:W-:Y:S04]  /*0120*/  @!P0 STS.64 [R2], R4 ;  /* 0x0000000402008388 */ /* 0x004fe80000000a00 */
        /* <DEDUP_REMOVED lines=60> */
.L_x_1:
        /* <DEDUP_REMOVED lines=9> */
.L_x_4:


//--------------------- .text._Z15vec_mult_kernelPdPKdS1_l --------------------------
	.section	.text._Z15vec_mult_kernelPdPKdS1_l,"ax",@progbits
	.align	128
        .global         _Z15vec_mult_kernelPdPKdS1_l
        .type           _Z15vec_mult_kernelPdPKdS1_l,@function
        .size           _Z15vec_mult_kernelPdPKdS1_l,(.L_x_5 - _Z15vec_mult_kernelPdPKdS1_l)
        .other          _Z15vec_mult_kernelPdPKdS1_l,@"STO_CUDA_ENTRY STV_DEFAULT"
_Z15vec_mult_kernelPdPKdS1_l:
.text._Z15vec_mult_kernelPdPKdS1_l:
[----:B------:R-:W-:Y:S01]  /*0000*/  LDC R1, c[0x0][0x37c] ;  /* 0x0000df00ff017b82 */ /* 0x000fe20000000800 */
[----:B------:R-:W0:Y:S07]  /*0010*/  S2R R3, SR_TID.X ;  /* 0x0000000000037919 */ /* 0x000e2e0000002100 */
[----:B------:R-:W0:Y:S01]  /*0020*/  S2UR UR4, SR_CTAID.X ;  /* 0x00000000000479c3 */ /* 0x000e220000002500 */
[----:B------:R-:W1:Y:S07]  /*0030*/  LDCU.64 UR6, c[0x0][0x398] ;  /* 0x00007300ff0677ac */ /* 0x000e6e0008000a00 */
[----:B------:R-:W0:Y:S02]  /*0040*/  LDC R0, c[0x0][0x360] ;  /* 0x0000d800ff007b82 */ /* 0x000e240000000800 */
[----:B0-----:R-:W-:-:S05]  /*0050*/  IMAD R0, R0, UR4, R3 ;  /* 0x0000000400007c24 */ /* 0x001fca000f8e0203 */
[----:B-1----:R-:W-:Y:S02]  /*0060*/  ISETP.GE.U32.AND P0, PT, R0, UR6, PT ;  /* 0x0000000600007c0c */ /* 0x002fe4000bf06070 */
[----:B------:R-:W-:-:S04]  /*0070*/  SHF.R.S32.HI R3, RZ, 0x1f, R0 ;  /* 0x0000001fff037819 */ /* 0x000fc80000011400 */
[----:B------:R-:W-:-:S13]  /*0080*/  ISETP.GE.AND.EX P0, PT, R3, UR7, PT, P0 ;  /* 0x0000000703007c0c */ /* 0x000fda000bf06300 */
[----:B------:R-:W-:Y:S05]  /*0090*/  @P0 EXIT ;  /* 0x000000000000094d */ /* 0x000fea0003800000 */
[----:B------:R-:W0:Y:S01]  /*00a0*/  LDCU.64 UR6, c[0x0][0x390] ;  /* 0x00007200ff0677ac */ /* 0x000e220008000a00 */
[C---:B------:R-:W-:Y:S01]  /*00b0*/  IMAD.SHL.U32 R8, R0.reuse, 0x8, RZ ;  /* 0x0000000800087824 */ /* 0x040fe200078e00ff */
[----:B------:R-:W-:Y:S01]  /*00c0*/  SHF.L.U64.HI R0, R0, 0x3, R3 ;  /* 0x0000000300007819 */ /* 0x000fe20000010203 */
[----:B------:R-:W1:Y:S01]  /*00d0*/  LDCU.128 UR8, c[0x0][0x380] ;  /* 0x00007000ff0877ac */ /* 0x000e620008000c00 */
[----:B------:R-:W2:Y:S02]  /*00e0*/  LDCU.64 UR4, c[0x0][0x358] ;  /* 0x00006b00ff0477ac */ /* 0x000ea40008000a00 */
[C---:B0-----:R-:W-:Y:S02]  /*00f0*/  IADD3 R4, P1, PT, R8.reuse, UR6, RZ ;  /* 0x0000000608047c10 */ /* 0x041fe4000ff3e0ff */
[----:B-1----:R-:W-:Y:S02]  /*0100*/  IADD3 R6, P0, PT, R8, UR10, RZ ;  /* 0x0000000a08067c10 */ /* 0x002fe4000ff1e0ff */
[----:B------:R-:W-:-:S02]  /*0110*/  IADD3.X R5, PT, PT, R0, UR7, RZ, P1, !PT ;  /* 0x0000000700057c10 */ /* 0x000fc40008ffe4ff */
[----:B------:R-:W-:-:S04]  /*0120*/  IADD3.X R7, PT, PT, R0, UR11, RZ, P0, !PT ;  /* 0x0000000b00077c10 */ /* 0x000fc800087fe4ff */
[----:B--2---:R-:W2:Y:S04]  /*0130*/  LDG.E.64 R4, desc[UR4][R4.64] ;  /* 0x0000000404047981 */ /* 0x004ea8000c1e1b00 */
[----:B------:R-:W2:Y:S01]  /*0140*/  LDG.E.64 R2, desc[UR4][R6.64] ;  /* 0x0000000406027981 */ /* 0x000ea2000c1e1b00 */
[----:B------:R-:W-:-:S04]  /*0150*/  IADD3 R8, P0, PT, R8, UR8, RZ ;  /* 0x0000000808087c10 */ /* 0x000fc8000ff1e0ff */
[----:B------:R-:W-:Y:S01]  /*0160*/  IADD3.X R9, PT, PT, R0, UR9, RZ, P0, !PT ;  /* 0x0000000900097c10 */ /* 0x000fe200087fe4ff */
[----:B--2---:R-:W-:-:S07]  /*0170*/  DMUL R2, R2, R4 ;  /* 0x0000000402027228 */ /* 0x004fce0000000000 */
[----:B------:R-:W-:Y:S01]  /*0180*/  STG.E.64 desc[UR4][R8.64], R2 ;  /* 0x0000000208007986 */ /* 0x000fe2000c101b04 */
[----:B------:R-:W-:Y:S05]  /*0190*/  EXIT ;  /* 0x000000000000794d */ /* 0x000fea0003800000 */
.L_x_2:
        /* <DEDUP_REMOVED lines=14> */
.L_x_5:


//--------------------- .nv.shared._Z17innerprod_kernel2PdPKdS1_l --------------------------
	.section	.nv.shared._Z17innerprod_kernel2PdPKdS1_l,"aw",@nobits
	.sectionflags	@""
	.align	8
.nv.shared._Z17innerprod_kernel2PdPKdS1_l:
	.zero		9216


//--------------------- .nv.shared.reserved.0     --------------------------
	.section	.nv.shared.reserved.0,"aw",@nobits
	.weak		__nv_reservedSMEM_offset_0_alias
	.size		__nv_reservedSMEM_offset_0_alias, 0, 64
	.other		__nv_reservedSMEM_offset_0_alias,@"STO_CUDA_RESERVED_SHARED STV_DEFAULT"
__nv_reservedSMEM_offset_0_alias:
	.zero		0
	.zero		64


//--------------------- .nv.shared._Z17reduction_kernel2PdPKdl --------------------------
	.section	.nv.shared._Z17reduction_kernel2PdPKdl,"aw",@nobits
	.sectionflags	@""
	.align	8
.nv.shared._Z17reduction_kernel2PdPKdl:
	.zero		9216


//--------------------- .nv.constant0._Z17innerprod_kernel2PdPKdS1_l --------------------------
	.section	.nv.constant0._Z17innerprod_kernel2PdPKdS1_l,"a",@progbits
	.sectionflags	@""
	.align	4
.nv.constant0._Z17innerprod_kernel2PdPKdS1_l:
	.zero		928


//--------------------- .nv.constant0._Z17reduction_kernel2PdPKdl --------------------------
	.section	.nv.constant0._Z17reduction_kernel2PdPKdl,"a",@progbits
	.sectionflags	@""
	.align	4
.nv.constant0._Z17reduction_kernel2PdPKdl:
	.zero		920


//--------------------- .nv.constant0._Z15vec_mult_kernelPdPKdS1_l --------------------------
	.section	.nv.constant0._Z15vec_mult_kernelPdPKdS1_l,"a",@progbits
	.sectionflags	@""
	.align	4
.nv.constant0._Z15vec_mult_kernelPdPKdS1_l:
	.zero		928


//--------------------- SYMBOLS --------------------------

	.type		.nv.reservedSmem.offset0,@object
	.size		.nv.reservedSmem.offset0,0x4
	.type		.nv.reservedSmem.cap,@object
	.size		.nv.reservedSmem.cap,0x4
